//
// Generated by NVIDIA NVVM Compiler
//
// Compiler Build ID: CL-36424714
// Cuda compilation tools, release 13.0, V13.0.88
// Based on NVVM 20.0.0
//

.version 9.0
.target sm_100
.address_size 64

	// .globl	_Z17mastermind_kernelv
.extern .func  (.param .b32 func_retval0) vprintf
(
	.param .b64 vprintf_param_0,
	.param .b64 vprintf_param_1
)
;
.global .align 1 .b8 $str[24] = {82, 117, 110, 110, 105, 110, 103, 32, 67, 85, 68, 65, 32, 111, 112, 116, 105, 109, 105, 122, 101, 114, 10};

.visible .entry _Z17mastermind_kernelv()
{
	.reg .b32 	%r<3>;
	.reg .b64 	%rd<3>;

	mov.u64 	%rd1, $str;
	cvta.global.u64 	%rd2, %rd1;
	{ // callseq 0, 0
	.param .b64 param0;
	st.param.b64 	[param0], %rd2;
	.param .b64 param1;
	st.param.b64 	[param1], 0;
	.param .b32 retval0;
	call.uni (retval0), 
	vprintf, 
	(
	param0, 
	param1
	);
	ld.param.b32 	%r1, [retval0];
	} // callseq 0
	ret;

}


// ===== COMPILED SASS (sm_100) =====

	.target	sm_100

	.elftype	@"ET_EXEC"


//--------------------- .note.nv.tkinfo           --------------------------
	.section	.note.nv.tkinfo,"",@"SHT_NOTE"
	.sectionflags	@"SHF_NOTE_NV_TKINFO"
	.tkinfo
        /*0018*/ 	.word	0x00000002
        /*0030*/ 	.string	""
        /*0030*/ 	.string	"ptxas"
        /*0030*/ 	.string	"Cuda compilation tools, release 13.0, V13.0.88"
        /*0030*/ 	.string	"Build cuda_13.0.r13.0/compiler.36424714_0"
        /*0030*/ 	.string	"-arch sm_100 -m 64 "



//--------------------- .note.nv.cuinfo           --------------------------
	.section	.note.nv.cuinfo,"",@"SHT_NOTE"
	.sectionflags	@"SHF_NOTE_NV_CUINFO"
        /*0018*/ 	.short	0x0002
        /*001a*/ 	.short	0x0064
        /*001c*/ 	.short	0x0082
	.zero		2


//--------------------- .nv.info                  --------------------------
	.section	.nv.info,"",@"SHT_CUDA_INFO"
	.align	4


	//----- nvinfo : EIATTR_REGCOUNT
	.align		4
        /*0000*/ 	.byte	0x04, 0x2f
        /*0002*/ 	.short	(.L_2 - .L_1)
	.align		4
.L_1:
        /*0004*/ 	.word	index@(_Z17mastermind_kernelv)
        /*0008*/ 	.word	0x00000018


	//----- nvinfo : EIATTR_FRAME_SIZE
	.align		4
.L_2:
        /*000c*/ 	.byte	0x04, 0x11
        /*000e*/ 	.short	(.L_4 - .L_3)
	.align		4
.L_3:
        /*0010*/ 	.word	index@(_Z17mastermind_kernelv)
        /*0014*/ 	.word	0x00000000


	//----- nvinfo : EIATTR_MIN_STACK_SIZE
	.align		4
.L_4:
        /*0018*/ 	.byte	0x04, 0x12
        /*001a*/ 	.short	(.L_6 - .L_5)
	.align		4
.L_5:
        /*001c*/ 	.word	index@(_Z17mastermind_kernelv)
        /*0020*/ 	.word	0x00000000
.L_6:


//--------------------- .nv.compat                --------------------------
	.section	.nv.compat,"",@"SHT_CUDA_COMPAT_INFO"
	.align	4
        /*0000*/ 	.byte	0x02, 0x09, 0x00, 0x00, 0x02, 0x02, 0x01, 0x00, 0x02, 0x05, 0x05, 0x00, 0x03, 0x07, 0x01, 0x01
        /*0010*/ 	.byte	0x02, 0x03, 0x00, 0x00, 0x02, 0x06, 0x01, 0x00, 0x04, 0x0b, 0x08, 0x00, 0x09, 0x00, 0x00, 0x00
        /*0020*/ 	.byte	0x00, 0x00, 0x00, 0x00


//--------------------- .nv.info._Z17mastermind_kernelv --------------------------
	.section	.nv.info._Z17mastermind_kernelv,"",@"SHT_CUDA_INFO"
	.sectionflags	@""
	.align	4


	//----- nvinfo : EIATTR_CUDA_API_VERSION
	.align		4
        /*0000*/ 	.byte	0x04, 0x37
        /*0002*/ 	.short	(.L_8 - .L_7)
.L_7:
        /*0004*/ 	.word	0x00000082


	//----- nvinfo : EIATTR_SPARSE_MMA_MASK
	.align		4
.L_8:
        /*0008*/ 	.byte	0x03, 0x50
        /*000a*/ 	.short	0x0000


	//----- nvinfo : EIATTR_MAXREG_COUNT
	.align		4
        /*000c*/ 	.byte	0x03, 0x1b
        /*000e*/ 	.short	0x00ff


	//----- nvinfo : EIATTR_EXTERNS
	.align		4
        /*0010*/ 	.byte	0x04, 0x0f
        /*0012*/ 	.short	(.L_10 - .L_9)


	//   ....[0]....
	.align		4
.L_9:
        /*0014*/ 	.word	index@(vprintf)


	//----- nvinfo : EIATTR_MERCURY_ISA_VERSION
	.align		4
.L_10:
        /*0018*/ 	.byte	0x03, 0x5f
        /*001a*/ 	.short	0x0101


	//----- nvinfo : EIATTR_VRC_CTA_INIT_COUNT
	.align		4
        /*001c*/ 	.byte	0x02, 0x4a
	.zero		1
	.zero		1


	//----- nvinfo : EIATTR_SYSCALL_OFFSETS
	.align		4
        /*0020*/ 	.byte	0x04, 0x46
        /*0022*/ 	.short	(.L_12 - .L_11)


	//   ....[0]....
.L_11:
        /*0024*/ 	.word	0x00000080


	//----- nvinfo : EIATTR_EXIT_INSTR_OFFSETS
	.align		4
.L_12:
        /*0028*/ 	.byte	0x04, 0x1c
        /*002a*/ 	.short	(.L_14 - .L_13)


	//   ....[0]....
.L_13:
        /*002c*/ 	.word	0x00000090


	//----- nvinfo : EIATTR_SW_WAR
	.align		4
.L_14:
        /*0030*/ 	.byte	0x04, 0x36
        /*0032*/ 	.short	(.L_16 - .L_15)
.L_15:
        /*0034*/ 	.word	0x00000008
.L_16:


//--------------------- .nv.callgraph             --------------------------
	.section	.nv.callgraph,"",@"SHT_CUDA_CALLGRAPH"
	.align	4
	.sectionentsize	8
	.align		4
        /*0000*/ 	.word	0x00000000
	.align		4
        /*0004*/ 	.word	0xffffffff
	.align		4
        /*0008*/ 	.word	index@(_Z17mastermind_kernelv)
	.align		4
        /*000c*/ 	.word	index@(vprintf)
	.align		4
        /*0010*/ 	.word	0x00000000
	.align		4
        /*0014*/ 	.word	0xfffffffe
	.align		4
        /*0018*/ 	.word	0x00000000
	.align		4
        /*001c*/ 	.word	0xfffffffd
	.align		4
        /*0020*/ 	.word	0x00000000
	.align		4
        /*0024*/ 	.word	0xfffffffc


//--------------------- .nv.constant4             --------------------------
	.section	.nv.constant4,"a",@progbits
	.align	8
	.align		8
.nv.constant4:
        /*0000*/ 	.dword	vprintf
	.align		8
        /*0008*/ 	.dword	$str


//--------------------- .text._Z17mastermind_kernelv --------------------------
	.section	.text._Z17mastermind_kernelv,"ax",@progbits
	.align	128
        .global         _Z17mastermind_kernelv
        .type           _Z17mastermind_kernelv,@function
        .size           _Z17mastermind_kernelv,(.L_x_2 - _Z17mastermind_kernelv)
        .other          _Z17mastermind_kernelv,@"STO_CUDA_ENTRY STV_DEFAULT"
_Z17mastermind_kernelv:
.text._Z17mastermind_kernelv:
[----:B------:R-:W0:Y:S01]  /*0000*/  LDC R1, c[0x0][0x37c] ;  /* 0x0000df00ff017b82 */ /* 0x000e220000000800 */
[----:B------:R-:W-:Y:S01]  /*0010*/  MOV R0, 0x0 ;  /* 0x0000000000007802 */ /* 0x000fe20000000f00 */
[----:B------:R-:W1:Y:S01]  /*0020*/  LDCU.64 UR4, c[0x4][0x8] ;  /* 0x01000100ff0477ac */ /* 0x000e620008000a00 */
[----:B------:R-:W-:-:S05]  /*0030*/  CS2R R6, SRZ ;  /* 0x0000000000067805 */ /* 0x000fca000001ff00 */
[----:B------:R2:W3:Y:S01]  /*0040*/  LDC.64 R2, c[0x4][R0] ;  /* 0x0100000000027b82 */ /* 0x0004e20000000a00 */
[----:B-1----:R-:W-:Y:S02]  /*0050*/  IMAD.U32 R4, RZ, RZ, UR4 ;  /* 0x00000004ff047e24 */ /* 0x002fe4000f8e00ff */
[----:B--2---:R-:W-:-:S07]  /*0060*/  IMAD.U32 R5, RZ, RZ, UR5 ;  /* 0x00000005ff057e24 */ /* 0x004fce000f8e00ff */
[----:B------:R-:W-:-:S07]  /*0070*/  LEPC R20, `(.L_x_0) ;  /* 0x000000001014794e */ /* 0x000fce0000000000 */
[----:B0--3--:R-:W-:Y:S05]  /*0080*/  CALL.ABS.NOINC R2 ;  /* 0x0000000002007343 */ /* 0x009fea0003c00000 */
.L_x_0:
[----:B------:R-:W-:Y:S05]  /*0090*/  EXIT ;  /* 0x000000000000794d */ /* 0x000fea0003800000 */
.L_x_1:
[----:B------:R-:W-:-:S00]  /*00a0*/  BRA `(.L_x_1) ;  /* 0xfffffffc00fc7947 */ /* 0x000fc0000383ffff */
[----:B------:R-:W-:-:S00]  /*00b0*/  NOP ;  /* 0x0000000000007918 */ /* 0x000fc00000000000 */
        /* <DEDUP_REMOVED lines=12> */
.L_x_2:


//--------------------- .nv.global.init           --------------------------
	.section	.nv.global.init,"aw",@progbits
.nv.global.init:
	.type		$str,@object
	.size		$str,(.L_0 - $str)
$str:
        /*0000*/ 	.byte	0x52, 0x75, 0x6e, 0x6e, 0x69, 0x6e, 0x67, 0x20, 0x43, 0x55, 0x44, 0x41, 0x20, 0x6f, 0x70, 0x74
        /*0010*/ 	.byte	0x69, 0x6d, 0x69, 0x7a, 0x65, 0x72, 0x0a, 0x00
.L_0:


//--------------------- .nv.shared.reserved.0     --------------------------
	.section	.nv.shared.reserved.0,"aw",@nobits
	.weak		__nv_reservedSMEM_offset_0_alias
	.size		__nv_reservedSMEM_offset_0_alias, 0, 64
	.other		__nv_reservedSMEM_offset_0_alias,@"STO_CUDA_RESERVED_SHARED STV_DEFAULT"
__nv_reservedSMEM_offset_0_alias:
	.zero		0
	.zero		64


//--------------------- .nv.constant0._Z17mastermind_kernelv --------------------------
	.section	.nv.constant0._Z17mastermind_kernelv,"a",@progbits
	.sectionflags	@""
	.align	4
.nv.constant0._Z17mastermind_kernelv:
	.zero		896


//--------------------- SYMBOLS --------------------------

	.type		.nv.reservedSmem.offset0,@object
	.size		.nv.reservedSmem.offset0,0x4
	.type		vprintf,@function
